//
// Generated by NVIDIA NVVM Compiler
//
// Compiler Build ID: CL-36424714
// Cuda compilation tools, release 13.0, V13.0.88
// Based on NVVM 20.0.0
//

.version 9.0
.target sm_100
.address_size 64

	// .globl	_Z14mapping_kernelPmS_Px

.visible .entry _Z14mapping_kernelPmS_Px(
	.param .u64 .ptr .align 1 _Z14mapping_kernelPmS_Px_param_0,
	.param .u64 .ptr .align 1 _Z14mapping_kernelPmS_Px_param_1,
	.param .u64 .ptr .align 1 _Z14mapping_kernelPmS_Px_param_2
)
{
	.reg .b64 	%rd<25>;

	ld.param.u64 	%rd5, [_Z14mapping_kernelPmS_Px_param_0];
	ld.param.u64 	%rd3, [_Z14mapping_kernelPmS_Px_param_1];
	ld.param.u64 	%rd11, [_Z14mapping_kernelPmS_Px_param_2];
	cvta.to.global.u64 	%rd12, %rd11;
	// begin inline asm
	{
	ld.u64.global.volatile %rd1, [%rd3];
	}
	// end inline asm
	mov.u64 	%rd23, %rd1;
	// begin inline asm
	{
	discard.global.L2 [%rd3], 128;
	}
	// end inline asm
	// begin inline asm
	{
	discard.global.L2 [%rd5], 128;
	}
	// end inline asm
	// begin inline asm
	{
	mov.u64 %rd7, %clock64;
	}
	// end inline asm
	mov.u64 	%rd22, %rd7;
	// begin inline asm
	{
	ld.u64.global.volatile %rd8, [%rd5];
	}
	// end inline asm
	mov.u64 	%rd23, %rd8;
	// begin inline asm
	{
	mov.u64 %rd10, %clock64;
	}
	// end inline asm
	mov.u64 	%rd24, %rd10;
	mov.u64 	%rd19, %rd24;
	mov.u64 	%rd20, %rd22;
	sub.s64 	%rd21, %rd19, %rd20;
	st.global.u64 	[%rd12], %rd21;
	ret;

}
	// .globl	_Z11target_timePmPx
.visible .entry _Z11target_timePmPx(
	.param .u64 .ptr .align 1 _Z11target_timePmPx_param_0,
	.param .u64 .ptr .align 1 _Z11target_timePmPx_param_1
)
{
	.reg .b64 	%rd<20>;

	ld.param.u64 	%rd2, [_Z11target_timePmPx_param_0];
	ld.param.u64 	%rd6, [_Z11target_timePmPx_param_1];
	cvta.to.global.u64 	%rd7, %rd6;
	// begin inline asm
	{
	discard.global.L2 [%rd2], 128;
	mov.u64 %rd1, %clock64;
	}
	// end inline asm
	mov.u64 	%rd17, %rd1;
	// begin inline asm
	{
	ld.u64.global.volatile %rd3, [%rd2];
	}
	// end inline asm
	mov.u64 	%rd18, %rd3;
	// begin inline asm
	{
	mov.u64 %rd5, %clock64;
	}
	// end inline asm
	mov.u64 	%rd19, %rd5;
	mov.u64 	%rd14, %rd19;
	mov.u64 	%rd15, %rd17;
	sub.s64 	%rd16, %rd14, %rd15;
	st.global.u64 	[%rd7], %rd16;
	ret;

}


// ===== COMPILED SASS (sm_100) =====

	.target	sm_100

	.elftype	@"ET_EXEC"


//--------------------- .note.nv.tkinfo           --------------------------
	.section	.note.nv.tkinfo,"",@"SHT_NOTE"
	.sectionflags	@"SHF_NOTE_NV_TKINFO"
	.tkinfo
        /*0018*/ 	.word	0x00000002
        /*0030*/ 	.string	""
        /*0030*/ 	.string	"ptxas"
        /*0030*/ 	.string	"Cuda compilation tools, release 13.0, V13.0.88"
        /*0030*/ 	.string	"Build cuda_13.0.r13.0/compiler.36424714_0"
        /*0030*/ 	.string	"-arch sm_100 -m 64 "



//--------------------- .note.nv.cuinfo           --------------------------
	.section	.note.nv.cuinfo,"",@"SHT_NOTE"
	.sectionflags	@"SHF_NOTE_NV_CUINFO"
        /*0018*/ 	.short	0x0002
        /*001a*/ 	.short	0x0064
        /*001c*/ 	.short	0x0082
	.zero		2


//--------------------- .nv.info                  --------------------------
	.section	.nv.info,"",@"SHT_CUDA_INFO"
	.align	4


	//----- nvinfo : EIATTR_REGCOUNT
	.align		4
        /*0000*/ 	.byte	0x04, 0x2f
        /*0002*/ 	.short	(.L_1 - .L_0)
	.align		4
.L_0:
        /*0004*/ 	.word	index@(_Z14mapping_kernelPmS_Px)
        /*0008*/ 	.word	0x0000000a


	//----- nvinfo : EIATTR_FRAME_SIZE
	.align		4
.L_1:
        /*000c*/ 	.byte	0x04, 0x11
        /*000e*/ 	.short	(.L_3 - .L_2)
	.align		4
.L_2:
        /*0010*/ 	.word	index@(_Z14mapping_kernelPmS_Px)
        /*0014*/ 	.word	0x00000000


	//----- nvinfo : EIATTR_REGCOUNT
	.align		4
.L_3:
        /*0018*/ 	.byte	0x04, 0x2f
        /*001a*/ 	.short	(.L_5 - .L_4)
	.align		4
.L_4:
        /*001c*/ 	.word	index@(_Z11target_timePmPx)
        /*0020*/ 	.word	0x0000000a


	//----- nvinfo : EIATTR_FRAME_SIZE
	.align		4
.L_5:
        /*0024*/ 	.byte	0x04, 0x11
        /*0026*/ 	.short	(.L_7 - .L_6)
	.align		4
.L_6:
        /*0028*/ 	.word	index@(_Z11target_timePmPx)
        /*002c*/ 	.word	0x00000000


	//----- nvinfo : EIATTR_MIN_STACK_SIZE
	.align		4
.L_7:
        /*0030*/ 	.byte	0x04, 0x12
        /*0032*/ 	.short	(.L_9 - .L_8)
	.align		4
.L_8:
        /*0034*/ 	.word	index@(_Z11target_timePmPx)
        /*0038*/ 	.word	0x00000000


	//----- nvinfo : EIATTR_MIN_STACK_SIZE
	.align		4
.L_9:
        /*003c*/ 	.byte	0x04, 0x12
        /*003e*/ 	.short	(.L_11 - .L_10)
	.align		4
.L_10:
        /*0040*/ 	.word	index@(_Z14mapping_kernelPmS_Px)
        /*0044*/ 	.word	0x00000000
.L_11:


//--------------------- .nv.compat                --------------------------
	.section	.nv.compat,"",@"SHT_CUDA_COMPAT_INFO"
	.align	4
        /*0000*/ 	.byte	0x02, 0x09, 0x00, 0x00, 0x02, 0x02, 0x01, 0x00, 0x02, 0x05, 0x05, 0x00, 0x03, 0x07, 0x01, 0x01
        /*0010*/ 	.byte	0x02, 0x03, 0x00, 0x00, 0x02, 0x06, 0x01, 0x00, 0x04, 0x0b, 0x08, 0x00, 0x09, 0x00, 0x00, 0x00
        /*0020*/ 	.byte	0x00, 0x00, 0x00, 0x00


//--------------------- .nv.info._Z11target_timePmPx --------------------------
	.section	.nv.info._Z11target_timePmPx,"",@"SHT_CUDA_INFO"
	.sectionflags	@""
	.align	4


	//----- nvinfo : EIATTR_CUDA_API_VERSION
	.align		4
        /*0000*/ 	.byte	0x04, 0x37
        /*0002*/ 	.short	(.L_13 - .L_12)
.L_12:
        /*0004*/ 	.word	0x00000082


	//----- nvinfo : EIATTR_KPARAM_INFO
	.align		4
.L_13:
        /*0008*/ 	.byte	0x04, 0x17
        /*000a*/ 	.short	(.L_15 - .L_14)
.L_14:
        /*000c*/ 	.word	0x00000000
        /*0010*/ 	.short	0x0001
        /*0012*/ 	.short	0x0008
        /*0014*/ 	.byte	0x00, 0xf5, 0x21, 0x00


	//----- nvinfo : EIATTR_KPARAM_INFO
	.align		4
.L_15:
        /*0018*/ 	.byte	0x04, 0x17
        /*001a*/ 	.short	(.L_17 - .L_16)
.L_16:
        /*001c*/ 	.word	0x00000000
        /*0020*/ 	.short	0x0000
        /*0022*/ 	.short	0x0000
        /*0024*/ 	.byte	0x00, 0xf5, 0x21, 0x00


	//----- nvinfo : EIATTR_SPARSE_MMA_MASK
	.align		4
.L_17:
        /*0028*/ 	.byte	0x03, 0x50
        /*002a*/ 	.short	0x0000


	//----- nvinfo : EIATTR_MAXREG_COUNT
	.align		4
        /*002c*/ 	.byte	0x03, 0x1b
        /*002e*/ 	.short	0x00ff


	//----- nvinfo : EIATTR_MERCURY_ISA_VERSION
	.align		4
        /*0030*/ 	.byte	0x03, 0x5f
        /*0032*/ 	.short	0x0101


	//----- nvinfo : EIATTR_VRC_CTA_INIT_COUNT
	.align		4
        /*0034*/ 	.byte	0x02, 0x4a
	.zero		1
	.zero		1


	//----- nvinfo : EIATTR_EXIT_INSTR_OFFSETS
	.align		4
        /*0038*/ 	.byte	0x04, 0x1c
        /*003a*/ 	.short	(.L_19 - .L_18)


	//   ....[0]....
.L_18:
        /*003c*/ 	.word	0x000000b0


	//----- nvinfo : EIATTR_CBANK_PARAM_SIZE
	.align		4
.L_19:
        /*0040*/ 	.byte	0x03, 0x19
        /*0042*/ 	.short	0x0010


	//----- nvinfo : EIATTR_PARAM_CBANK
	.align		4
        /*0044*/ 	.byte	0x04, 0x0a
        /*0046*/ 	.short	(.L_21 - .L_20)
	.align		4
.L_20:
        /*0048*/ 	.word	index@(.nv.constant0._Z11target_timePmPx)
        /*004c*/ 	.short	0x0380
        /*004e*/ 	.short	0x0010


	//----- nvinfo : EIATTR_SW_WAR
	.align		4
.L_21:
        /*0050*/ 	.byte	0x04, 0x36
        /*0052*/ 	.short	(.L_23 - .L_22)
.L_22:
        /*0054*/ 	.word	0x00000008
.L_23:


//--------------------- .nv.info._Z14mapping_kernelPmS_Px --------------------------
	.section	.nv.info._Z14mapping_kernelPmS_Px,"",@"SHT_CUDA_INFO"
	.sectionflags	@""
	.align	4


	//----- nvinfo : EIATTR_CUDA_API_VERSION
	.align		4
        /*0000*/ 	.byte	0x04, 0x37
        /*0002*/ 	.short	(.L_25 - .L_24)
.L_24:
        /*0004*/ 	.word	0x00000082


	//----- nvinfo : EIATTR_KPARAM_INFO
	.align		4
.L_25:
        /*0008*/ 	.byte	0x04, 0x17
        /*000a*/ 	.short	(.L_27 - .L_26)
.L_26:
        /*000c*/ 	.word	0x00000000
        /*0010*/ 	.short	0x0002
        /*0012*/ 	.short	0x0010
        /*0014*/ 	.byte	0x00, 0xf5, 0x21, 0x00


	//----- nvinfo : EIATTR_KPARAM_INFO
	.align		4
.L_27:
        /*0018*/ 	.byte	0x04, 0x17
        /*001a*/ 	.short	(.L_29 - .L_28)
.L_28:
        /*001c*/ 	.word	0x00000000
        /*0020*/ 	.short	0x0001
        /*0022*/ 	.short	0x0008
        /*0024*/ 	.byte	0x00, 0xf5, 0x21, 0x00


	//----- nvinfo : EIATTR_KPARAM_INFO
	.align		4
.L_29:
        /*0028*/ 	.byte	0x04, 0x17
        /*002a*/ 	.short	(.L_31 - .L_30)
.L_30:
        /*002c*/ 	.word	0x00000000
        /*0030*/ 	.short	0x0000
        /*0032*/ 	.short	0x0000
        /*0034*/ 	.byte	0x00, 0xf5, 0x21, 0x00


	//----- nvinfo : EIATTR_SPARSE_MMA_MASK
	.align		4
.L_31:
        /*0038*/ 	.byte	0x03, 0x50
        /*003a*/ 	.short	0x0000


	//----- nvinfo : EIATTR_MAXREG_COUNT
	.align		4
        /*003c*/ 	.byte	0x03, 0x1b
        /*003e*/ 	.short	0x00ff


	//----- nvinfo : EIATTR_MERCURY_ISA_VERSION
	.align		4
        /*0040*/ 	.byte	0x03, 0x5f
        /*0042*/ 	.short	0x0101


	//----- nvinfo : EIATTR_VRC_CTA_INIT_COUNT
	.align		4
        /*0044*/ 	.byte	0x02, 0x4a
	.zero		1
	.zero		1


	//----- nvinfo : EIATTR_EXIT_INSTR_OFFSETS
	.align		4
        /*0048*/ 	.byte	0x04, 0x1c
        /*004a*/ 	.short	(.L_33 - .L_32)


	//   ....[0]....
.L_32:
        /*004c*/ 	.word	0x000000e0


	//----- nvinfo : EIATTR_CBANK_PARAM_SIZE
	.align		4
.L_33:
        /*0050*/ 	.byte	0x03, 0x19
        /*0052*/ 	.short	0x0018


	//----- nvinfo : EIATTR_PARAM_CBANK
	.align		4
        /*0054*/ 	.byte	0x04, 0x0a
        /*0056*/ 	.short	(.L_35 - .L_34)
	.align		4
.L_34:
        /*0058*/ 	.word	index@(.nv.constant0._Z14mapping_kernelPmS_Px)
        /*005c*/ 	.short	0x0380
        /*005e*/ 	.short	0x0018


	//----- nvinfo : EIATTR_SW_WAR
	.align		4
.L_35:
        /*0060*/ 	.byte	0x04, 0x36
        /*0062*/ 	.short	(.L_37 - .L_36)
.L_36:
        /*0064*/ 	.word	0x00000008
.L_37:


//--------------------- .nv.callgraph             --------------------------
	.section	.nv.callgraph,"",@"SHT_CUDA_CALLGRAPH"
	.align	4
	.sectionentsize	8
	.align		4
        /*0000*/ 	.word	0x00000000
	.align		4
        /*0004*/ 	.word	0xffffffff
	.align		4
        /*0008*/ 	.word	0x00000000
	.align		4
        /*000c*/ 	.word	0xfffffffe
	.align		4
        /*0010*/ 	.word	0x00000000
	.align		4
        /*0014*/ 	.word	0xfffffffd
	.align		4
        /*0018*/ 	.word	0x00000000
	.align		4
        /*001c*/ 	.word	0xfffffffc


//--------------------- .text._Z11target_timePmPx --------------------------
	.section	.text._Z11target_timePmPx,"ax",@progbits
	.align	128
        .global         _Z11target_timePmPx
        .type           _Z11target_timePmPx,@function
        .size           _Z11target_timePmPx,(.L_x_2 - _Z11target_timePmPx)
        .other          _Z11target_timePmPx,@"STO_CUDA_ENTRY STV_DEFAULT"
_Z11target_timePmPx:
.text._Z11target_timePmPx:
[----:B------:R-:W-:Y:S08]  /*0000*/  LDC R1, c[0x0][0x37c] ;  /* 0x0000df00ff017b82 */ /* 0x000ff00000000800 */
[----:B------:R-:W0:Y:S01]  /*0010*/  LDC.64 R2, c[0x0][0x380] ;  /* 0x0000e000ff027b82 */ /* 0x000e220000000a00 */
[----:B------:R-:W1:Y:S01]  /*0020*/  LDCU.64 UR4, c[0x0][0x358] ;  /* 0x00006b00ff0477ac */ /* 0x000e620008000a00 */
[----:B0-----:R1:W-:Y:S01]  /*0030*/  CCTL.E.RML2 [R2] ;  /* 0x000000000200798f */ /* 0x0013e20005800100 */
[----:B------:R-:W-:-:S03]  /*0040*/  CS2R R4, SR_CLOCKLO ;  /* 0x0000000000047805 */ /* 0x000fc60000015000 */
[----:B-1----:R-:W2:Y:S01]  /*0050*/  LDG.E.64.STRONG.SYS R2, desc[UR4][R2.64] ;  /* 0x0000000402027981 */ /* 0x002ea2000c1f5b00 */
[----:B------:R-:W-:Y:S01]  /*0060*/  CS2R R6, SR_CLOCKLO ;  /* 0x0000000000067805 */ /* 0x000fe20000015000 */
[----:B--2---:R-:W0:Y:S05]  /*0070*/  LDC.64 R2, c[0x0][0x388] ;  /* 0x0000e200ff027b82 */ /* 0x004e2a0000000a00 */
[----:B------:R-:W-:-:S05]  /*0080*/  IADD3 R4, P0, PT, -R4, R6, RZ ;  /* 0x0000000604047210 */ /* 0x000fca0007f1e1ff */
[----:B------:R-:W-:-:S05]  /*0090*/  IMAD.X R5, R7, 0x1, ~R5, P0 ;  /* 0x0000000107057824 */ /* 0x000fca00000e0e05 */
[----:B0-----:R-:W-:Y:S01]  /*00a0*/  STG.E.64 desc[UR4][R2.64], R4 ;  /* 0x0000000402007986 */ /* 0x001fe2000c101b04 */
[----:B------:R-:W-:Y:S05]  /*00b0*/  EXIT ;  /* 0x000000000000794d */ /* 0x000fea0003800000 */
.L_x_0:
[----:B------:R-:W-:-:S00]  /*00c0*/  BRA `(.L_x_0) ;  /* 0xfffffffc00fc7947 */ /* 0x000fc0000383ffff */
[----:B------:R-:W-:-:S00]  /*00d0*/  NOP ;  /* 0x0000000000007918 */ /* 0x000fc00000000000 */
        /* <DEDUP_REMOVED lines=10> */
.L_x_2:


//--------------------- .text._Z14mapping_kernelPmS_Px --------------------------
	.section	.text._Z14mapping_kernelPmS_Px,"ax",@progbits
	.align	128
        .global         _Z14mapping_kernelPmS_Px
        .type           _Z14mapping_kernelPmS_Px,@function
        .size           _Z14mapping_kernelPmS_Px,(.L_x_3 - _Z14mapping_kernelPmS_Px)
        .other          _Z14mapping_kernelPmS_Px,@"STO_CUDA_ENTRY STV_DEFAULT"
_Z14mapping_kernelPmS_Px:
.text._Z14mapping_kernelPmS_Px:
[----:B------:R-:W-:Y:S08]  /*0000*/  LDC R1, c[0x0][0x37c] ;  /* 0x0000df00ff017b82 */ /* 0x000ff00000000800 */
[----:B------:R-:W0:Y:S01]  /*0010*/  LDC.64 R2, c[0x0][0x388] ;  /* 0x0000e200ff027b82 */ /* 0x000e220000000a00 */
[----:B------:R-:W0:Y:S07]  /*0020*/  LDCU.64 UR4, c[0x0][0x358] ;  /* 0x00006b00ff0477ac */ /* 0x000e2e0008000a00 */
[----:B------:R-:W1:Y:S01]  /*0030*/  LDC.64 R4, c[0x0][0x380] ;  /* 0x0000e000ff047b82 */ /* 0x000e620000000a00 */
[----:B0-----:R0:W2:Y:S04]  /*0040*/  LDG.E.64.STRONG.SYS R6, desc[UR4][R2.64] ;  /* 0x0000000402067981 */ /* 0x0010a8000c1f5b00 */
[----:B------:R0:W-:Y:S04]  /*0050*/  CCTL.E.RML2 [R2] ;  /* 0x000000000200798f */ /* 0x0001e80005800100 */
[----:B-1----:R1:W-:Y:S01]  /*0060*/  CCTL.E.RML2 [R4] ;  /* 0x000000000400798f */ /* 0x0023e20005800100 */
[----:B--2---:R-:W-:-:S03]  /*0070*/  CS2R R6, SR_CLOCKLO ;  /* 0x0000000000067805 */ /* 0x004fc60000015000 */
[----:B-1----:R-:W2:Y:S02]  /*0080*/  LDG.E.64.STRONG.SYS R4, desc[UR4][R4.64] ;  /* 0x0000000404047981 */ /* 0x002ea4000c1f5b00 */
[----:B--2---:R-:W-:Y:S01]  /*0090*/  CS2R R4, SR_CLOCKLO ;  /* 0x0000000000047805 */ /* 0x004fe20000015000 */
[----:B0-----:R-:W0:Y:S05]  /*00a0*/  LDC.64 R2, c[0x0][0x390] ;  /* 0x0000e400ff027b82 */ /* 0x001e2a0000000a00 */
[----:B------:R-:W-:-:S05]  /*00b0*/  IADD3 R4, P0, PT, -R6, R4, RZ ;  /* 0x0000000406047210 */ /* 0x000fca0007f1e1ff */
[----:B------:R-:W-:-:S05]  /*00c0*/  IMAD.X R5, R5, 0x1, ~R7, P0 ;  /* 0x0000000105057824 */ /* 0x000fca00000e0e07 */
[----:B0-----:R-:W-:Y:S01]  /*00d0*/  STG.E.64 desc[UR4][R2.64], R4 ;  /* 0x0000000402007986 */ /* 0x001fe2000c101b04 */
[----:B------:R-:W-:Y:S05]  /*00e0*/  EXIT ;  /* 0x000000000000794d */ /* 0x000fea0003800000 */
.L_x_1:
        /* <DEDUP_REMOVED lines=9> */
.L_x_3:


//--------------------- .nv.shared.reserved.0     --------------------------
	.section	.nv.shared.reserved.0,"aw",@nobits
	.weak		__nv_reservedSMEM_offset_0_alias
	.size		__nv_reservedSMEM_offset_0_alias, 0, 64
	.other		__nv_reservedSMEM_offset_0_alias,@"STO_CUDA_RESERVED_SHARED STV_DEFAULT"
__nv_reservedSMEM_offset_0_alias:
	.zero		0
	.zero		64


//--------------------- .nv.constant0._Z11target_timePmPx --------------------------
	.section	.nv.constant0._Z11target_timePmPx,"a",@progbits
	.sectionflags	@""
	.align	4
.nv.constant0._Z11target_timePmPx:
	.zero		912


//--------------------- .nv.constant0._Z14mapping_kernelPmS_Px --------------------------
	.section	.nv.constant0._Z14mapping_kernelPmS_Px,"a",@progbits
	.sectionflags	@""
	.align	4
.nv.constant0._Z14mapping_kernelPmS_Px:
	.zero		920


//--------------------- SYMBOLS --------------------------

	.type		.nv.reservedSmem.offset0,@object
	.size		.nv.reservedSmem.offset0,0x4
